	.headerflags	@"EF_CUDA_TEXMODE_UNIFIED EF_CUDA_64BIT_ADDRESS EF_CUDA_ACCELERATORS EF_CUDA_SM90 EF_CUDA_VIRTUAL_SM(EF_CUDA_SM90)"
	.elftype	@"ET_EXEC"


//--------------------- .nv.info                  --------------------------
	.section	.nv.info,"",@"SHT_CUDA_INFO"
	.align	4


	//----- nvinfo : EIATTR_REGCOUNT
	.align		4
        /*0000*/ 	.byte	0x04, 0x2f
        /*0002*/ 	.short	(.L_1 - .L_0)
	.align		4
.L_0:
        /*0004*/ 	.word	index@(triton_poi_fused_convolution_9)
        /*0008*/ 	.word	0x0000000c


	//----- nvinfo : EIATTR_MIN_STACK_SIZE
	.align		4
.L_1:
        /*000c*/ 	.byte	0x04, 0x12
        /*000e*/ 	.short	(.L_3 - .L_2)
	.align		4
.L_2:
        /*0010*/ 	.word	index@(triton_poi_fused_convolution_9)
        /*0014*/ 	.word	0x00000000


	//----- nvinfo : EIATTR_FRAME_SIZE
	.align		4
.L_3:
        /*0018*/ 	.byte	0x04, 0x11
        /*001a*/ 	.short	(.L_5 - .L_4)
	.align		4
.L_4:
        /*001c*/ 	.word	index@(triton_poi_fused_convolution_9)
        /*0020*/ 	.word	0x00000000


	//----- nvinfo : EIATTR_MIN_STACK_SIZE
	.align		4
.L_5:
        /*0024*/ 	.byte	0x04, 0x12
        /*0026*/ 	.short	(.L_7 - .L_6)
	.align		4
.L_6:
        /*0028*/ 	.word	index@(triton_poi_fused_convolution_9)
        /*002c*/ 	.word	0x00000000
.L_7:


//--------------------- .nv.info.triton_poi_fused_convolution_9 --------------------------
	.section	.nv.info.triton_poi_fused_convolution_9,"",@"SHT_CUDA_INFO"
	.sectionflags	@""
	.align	4


	//----- nvinfo : EIATTR_CUDA_API_VERSION
	.align		4
        /*0000*/ 	.byte	0x04, 0x37
        /*0002*/ 	.short	(.L_9 - .L_8)
.L_8:
        /*0004*/ 	.word	0x0000007c


	//----- nvinfo : EIATTR_KPARAM_INFO
	.align		4
.L_9:
        /*0008*/ 	.byte	0x04, 0x17
        /*000a*/ 	.short	(.L_11 - .L_10)
.L_10:
        /*000c*/ 	.word	0x00000000
        /*0010*/ 	.short	0x0002
        /*0012*/ 	.short	0x0010
        /*0014*/ 	.byte	0x00, 0xf0, 0x11, 0x00


	//----- nvinfo : EIATTR_KPARAM_INFO
	.align		4
.L_11:
        /*0018*/ 	.byte	0x04, 0x17
        /*001a*/ 	.short	(.L_13 - .L_12)
.L_12:
        /*001c*/ 	.word	0x00000000
        /*0020*/ 	.short	0x0001
        /*0022*/ 	.short	0x0008
        /*0024*/ 	.byte	0x00, 0xf4, 0x21, 0x00


	//----- nvinfo : EIATTR_KPARAM_INFO
	.align		4
.L_13:
        /*0028*/ 	.byte	0x04, 0x17
        /*002a*/ 	.short	(.L_15 - .L_14)
.L_14:
        /*002c*/ 	.word	0x00000000
        /*0030*/ 	.short	0x0000
        /*0032*/ 	.short	0x0000
        /*0034*/ 	.byte	0x00, 0xf4, 0x21, 0x00


	//----- nvinfo : EIATTR_SPARSE_MMA_MASK
	.align		4
.L_15:
        /*0038*/ 	.byte	0x03, 0x50
        /*003a*/ 	.short	0x0000


	//----- nvinfo : EIATTR_MAXREG_COUNT
	.align		4
        /*003c*/ 	.byte	0x03, 0x1b
        /*003e*/ 	.short	0x00ff


	//----- nvinfo : EIATTR_EXIT_INSTR_OFFSETS
	.align		4
        /*0040*/ 	.byte	0x04, 0x1c
        /*0042*/ 	.short	(.L_17 - .L_16)


	//   ....[0]....
.L_16:
        /*0044*/ 	.word	0x00000170


	//   ....[1]....
        /*0048*/ 	.word	0x00000190


	//----- nvinfo : EIATTR_REQNTID
	.align		4
.L_17:
        /*004c*/ 	.byte	0x04, 0x10
        /*004e*/ 	.short	(.L_19 - .L_18)
.L_18:
        /*0050*/ 	.word	0x00000080
        /*0054*/ 	.word	0x00000001
        /*0058*/ 	.word	0x00000001


	//----- nvinfo : EIATTR_CBANK_PARAM_SIZE
	.align		4
.L_19:
        /*005c*/ 	.byte	0x03, 0x19
        /*005e*/ 	.short	0x0014


	//----- nvinfo : EIATTR_PARAM_CBANK
	.align		4
        /*0060*/ 	.byte	0x04, 0x0a
        /*0062*/ 	.short	(.L_21 - .L_20)
	.align		4
.L_20:
        /*0064*/ 	.word	index@(.nv.constant0.triton_poi_fused_convolution_9)
        /*0068*/ 	.short	0x0210
        /*006a*/ 	.short	0x0014


	//----- nvinfo : EIATTR_SW_WAR
	.align		4
.L_21:
        /*006c*/ 	.byte	0x04, 0x36
        /*006e*/ 	.short	(.L_23 - .L_22)
.L_22:
        /*0070*/ 	.word	0x00000008
.L_23:


//--------------------- .nv.callgraph             --------------------------
	.section	.nv.callgraph,"",@"SHT_CUDA_CALLGRAPH"
	.align	4
	.sectionentsize	8
	.align		4
        /*0000*/ 	.word	0x00000000
	.align		4
        /*0004*/ 	.word	0xffffffff
	.align		4
        /*0008*/ 	.word	0x00000000
	.align		4
        /*000c*/ 	.word	0xfffffffe
	.align		4
        /*0010*/ 	.word	0x00000000
	.align		4
        /*0014*/ 	.word	0xfffffffd
	.align		4
        /*0018*/ 	.word	0x00000000
	.align		4
        /*001c*/ 	.word	0xfffffffc


//--------------------- .text.triton_poi_fused_convolution_9 --------------------------
	.section	.text.triton_poi_fused_convolution_9,"ax",@progbits
	.align	128
        .global         triton_poi_fused_convolution_9
        .type           triton_poi_fused_convolution_9,@function
        .size           triton_poi_fused_convolution_9,(.L_x_1 - triton_poi_fused_convolution_9)
        .other          triton_poi_fused_convolution_9,@"STO_CUDA_ENTRY STV_DEFAULT"
triton_poi_fused_convolution_9:
.text.triton_poi_fused_convolution_9:
[----:B------:R-:W0:Y:S02]  /*0000*/  LDC R1, c[0x0][0x28] ;  /* 0x00000a00ff017b82 */ /* 0x000e240000000800 */
[----:B------:R-:W1:Y:S01]  /*0010*/  S2R R0, SR_TID.X ;  /* 0x0000000000007919 */ /* 0x000e620000002100 */
[----:B------:R-:W2:Y:S01]  /*0020*/  LDC.64 R4, c[0x0][0x218] ;  /* 0x00008600ff047b82 */ /* 0x000ea20000000a00 */
[----:B------:R-:W-:Y:S01]  /*0030*/  ULDC.64 UR4, c[0x0][0x208] ;  /* 0x0000820000047ab9 */ /* 0x000fe20000000a00 */
[----:B------:R-:W3:Y:S01]  /*0040*/  S2R R7, SR_CTAID.X ;  /* 0x0000000000077919 */ /* 0x000ee20000002500 */
[----:B-1----:R-:W-:Y:S02]  /*0050*/  LOP3.LUT R0, R0, 0x7f, RZ, 0xc0, !PT ;  /* 0x0000007f00007812 */ /* 0x002fe400078ec0ff */
[----:B---3--:R-:W-:-:S03]  /*0060*/  SHF.R.S32.HI R2, RZ, 0x18, R7 ;  /* 0x00000018ff027819 */ /* 0x008fc60000011407 */
[----:B------:R-:W-:Y:S01]  /*0070*/  IMAD R7, R7, 0x80, R0 ;  /* 0x0000008007077824 */ /* 0x000fe200078e0200 */
[----:B------:R-:W-:Y:S02]  /*0080*/  SGXT R0, R2, 0x1 ;  /* 0x000000010200781a */ /* 0x000fe40000000200 */
[----:B------:R-:W1:Y:S02]  /*0090*/  LDC.64 R2, c[0x0][0x210] ;  /* 0x00008400ff027b82 */ /* 0x000e640000000a00 */
[----:B------:R-:W-:Y:S02]  /*00a0*/  ISETP.GE.AND P0, PT, R7, 0xc0, PT ;  /* 0x000000c00700780c */ /* 0x000fe40003f06270 */
[----:B------:R-:W-:-:S04]  /*00b0*/  LEA.HI R0, R0, R7, RZ, 0x4 ;  /* 0x0000000700007211 */ /* 0x000fc800078f20ff */
[----:B------:R-:W-:-:S05]  /*00c0*/  SHF.R.S32.HI R0, RZ, 0x4, R0 ;  /* 0x00000004ff007819 */ /* 0x000fca0000011400 */
[----:B------:R-:W-:-:S05]  /*00d0*/  IMAD.HI R6, R0, 0x55555556, RZ ;  /* 0x5555555600067827 */ /* 0x000fca00078e02ff */
[----:B------:R-:W-:-:S05]  /*00e0*/  LEA.HI R9, R6, R6, RZ, 0x1 ;  /* 0x0000000606097211 */ /* 0x000fca00078f08ff */
[----:B------:R-:W-:Y:S01]  /*00f0*/  IMAD R9, R9, -0x3, R0 ;  /* 0xfffffffd09097824 */ /* 0x000fe200078e0200 */
[----:B------:R-:W-:Y:S01]  /*0100*/  HFMA2.MMA R0, -RZ, RZ, 0, 0 ;  /* 0x00000000ff007435 */ /* 0x000fe200000001ff */
[----:B-1----:R-:W-:-:S04]  /*0110*/  IMAD.WIDE R2, R7, 0x4, R2 ;  /* 0x0000000407027825 */ /* 0x002fc800078e0202 */
[----:B------:R-:W-:Y:S02]  /*0120*/  IMAD.MOV.U32 R7, RZ, RZ, RZ ;  /* 0x000000ffff077224 */ /* 0x000fe400078e00ff */
[----:B--2---:R-:W-:-:S03]  /*0130*/  IMAD.WIDE R4, R9, 0x4, R4 ;  /* 0x0000000409047825 */ /* 0x004fc600078e0204 */
[----:B------:R-:W2:Y:S04]  /*0140*/  @!P0 LDG.E R0, desc[UR4][R2.64] ;  /* 0x0000000402008981 */ /* 0x000ea8000c1e1900 */
[----:B------:R-:W2:Y:S02]  /*0150*/  @!P0 LDG.E.EL R7, desc[UR4][R4.64] ;  /* 0x0000000404078981 */ /* 0x000ea4000c2e1900 */
[----:B--2---:R-:W-:Y:S01]  /*0160*/  FADD R7, R7, R0 ;  /* 0x0000000007077221 */ /* 0x004fe20000000000 */
[----:B------:R-:W-:Y:S06]  /*0170*/  @P0 EXIT ;  /* 0x000000000000094d */ /* 0x000fec0003800000 */
[----:B------:R-:W-:Y:S01]  /*0180*/  STG.E desc[UR4][R2.64], R7 ;  /* 0x0000000702007986 */ /* 0x000fe2000c101904 */
[----:B------:R-:W-:Y:S05]  /*0190*/  EXIT ;  /* 0x000000000000794d */ /* 0x000fea0003800000 */
.L_x_0:
[----:B------:R-:W-:-:S00]  /*01a0*/  BRA `(.L_x_0) ;  /* 0xfffffffc00fc7947 */ /* 0x000fc0000383ffff */
[----:B------:R-:W-:-:S00]  /*01b0*/  NOP ;  /* 0x0000000000007918 */ /* 0x000fc00000000000 */
        /* <DEDUP_REMOVED lines=12> */
.L_x_1:


//--------------------- .nv.constant0.triton_poi_fused_convolution_9 --------------------------
	.section	.nv.constant0.triton_poi_fused_convolution_9,"a",@progbits
	.sectionflags	@""
	.align	4
.nv.constant0.triton_poi_fused_convolution_9:
	.zero		548
